	.headerflags	@"EF_CUDA_TEXMODE_UNIFIED EF_CUDA_64BIT_ADDRESS EF_CUDA_ACCELERATORS EF_CUDA_SM90 EF_CUDA_VIRTUAL_SM(EF_CUDA_SM90)"
	.elftype	@"ET_EXEC"


//--------------------- .nv.info                  --------------------------
	.section	.nv.info,"",@"SHT_CUDA_INFO"
	.align	4


	//----- nvinfo : EIATTR_REGCOUNT
	.align		4
        /*0000*/ 	.byte	0x04, 0x2f
        /*0002*/ 	.short	(.L_1 - .L_0)
	.align		4
.L_0:
        /*0004*/ 	.word	index@(triton_poi_fused_8)
        /*0008*/ 	.word	0x00000020


	//----- nvinfo : EIATTR_MIN_STACK_SIZE
	.align		4
.L_1:
        /*000c*/ 	.byte	0x04, 0x12
        /*000e*/ 	.short	(.L_3 - .L_2)
	.align		4
.L_2:
        /*0010*/ 	.word	index@(triton_poi_fused_8)
        /*0014*/ 	.word	0x00000000


	//----- nvinfo : EIATTR_FRAME_SIZE
	.align		4
.L_3:
        /*0018*/ 	.byte	0x04, 0x11
        /*001a*/ 	.short	(.L_5 - .L_4)
	.align		4
.L_4:
        /*001c*/ 	.word	index@(triton_poi_fused_8)
        /*0020*/ 	.word	0x00000000


	//----- nvinfo : EIATTR_MIN_STACK_SIZE
	.align		4
.L_5:
        /*0024*/ 	.byte	0x04, 0x12
        /*0026*/ 	.short	(.L_7 - .L_6)
	.align		4
.L_6:
        /*0028*/ 	.word	index@(triton_poi_fused_8)
        /*002c*/ 	.word	0x00000000
.L_7:


//--------------------- .nv.info.triton_poi_fused_8 --------------------------
	.section	.nv.info.triton_poi_fused_8,"",@"SHT_CUDA_INFO"
	.sectionflags	@""
	.align	4


	//----- nvinfo : EIATTR_CUDA_API_VERSION
	.align		4
        /*0000*/ 	.byte	0x04, 0x37
        /*0002*/ 	.short	(.L_9 - .L_8)
.L_8:
        /*0004*/ 	.word	0x0000007c


	//----- nvinfo : EIATTR_KPARAM_INFO
	.align		4
.L_9:
        /*0008*/ 	.byte	0x04, 0x17
        /*000a*/ 	.short	(.L_11 - .L_10)
.L_10:
        /*000c*/ 	.word	0x00000000
        /*0010*/ 	.short	0x0003
        /*0012*/ 	.short	0x0014
        /*0014*/ 	.byte	0x00, 0xf0, 0x11, 0x00


	//----- nvinfo : EIATTR_KPARAM_INFO
	.align		4
.L_11:
        /*0018*/ 	.byte	0x04, 0x17
        /*001a*/ 	.short	(.L_13 - .L_12)
.L_12:
        /*001c*/ 	.word	0x00000000
        /*0020*/ 	.short	0x0002
        /*0022*/ 	.short	0x0010
        /*0024*/ 	.byte	0x00, 0xf0, 0x11, 0x00


	//----- nvinfo : EIATTR_KPARAM_INFO
	.align		4
.L_13:
        /*0028*/ 	.byte	0x04, 0x17
        /*002a*/ 	.short	(.L_15 - .L_14)
.L_14:
        /*002c*/ 	.word	0x00000000
        /*0030*/ 	.short	0x0001
        /*0032*/ 	.short	0x0008
        /*0034*/ 	.byte	0x00, 0xf4, 0x21, 0x00


	//----- nvinfo : EIATTR_KPARAM_INFO
	.align		4
.L_15:
        /*0038*/ 	.byte	0x04, 0x17
        /*003a*/ 	.short	(.L_17 - .L_16)
.L_16:
        /*003c*/ 	.word	0x00000000
        /*0040*/ 	.short	0x0000
        /*0042*/ 	.short	0x0000
        /*0044*/ 	.byte	0x00, 0xf4, 0x21, 0x00


	//----- nvinfo : EIATTR_SPARSE_MMA_MASK
	.align		4
.L_17:
        /*0048*/ 	.byte	0x03, 0x50
        /*004a*/ 	.short	0x0000


	//----- nvinfo : EIATTR_MAXREG_COUNT
	.align		4
        /*004c*/ 	.byte	0x03, 0x1b
        /*004e*/ 	.short	0x00ff


	//----- nvinfo : EIATTR_EXIT_INSTR_OFFSETS
	.align		4
        /*0050*/ 	.byte	0x04, 0x1c
        /*0052*/ 	.short	(.L_19 - .L_18)


	//   ....[0]....
.L_18:
        /*0054*/ 	.word	0x00000770


	//   ....[1]....
        /*0058*/ 	.word	0x00000790


	//----- nvinfo : EIATTR_REQNTID
	.align		4
.L_19:
        /*005c*/ 	.byte	0x04, 0x10
        /*005e*/ 	.short	(.L_21 - .L_20)
.L_20:
        /*0060*/ 	.word	0x00000080
        /*0064*/ 	.word	0x00000001
        /*0068*/ 	.word	0x00000001


	//----- nvinfo : EIATTR_CBANK_PARAM_SIZE
	.align		4
.L_21:
        /*006c*/ 	.byte	0x03, 0x19
        /*006e*/ 	.short	0x0018


	//----- nvinfo : EIATTR_PARAM_CBANK
	.align		4
        /*0070*/ 	.byte	0x04, 0x0a
        /*0072*/ 	.short	(.L_23 - .L_22)
	.align		4
.L_22:
        /*0074*/ 	.word	index@(.nv.constant0.triton_poi_fused_8)
        /*0078*/ 	.short	0x0210
        /*007a*/ 	.short	0x0018


	//----- nvinfo : EIATTR_SW_WAR
	.align		4
.L_23:
        /*007c*/ 	.byte	0x04, 0x36
        /*007e*/ 	.short	(.L_25 - .L_24)
.L_24:
        /*0080*/ 	.word	0x00000008
.L_25:


//--------------------- .nv.callgraph             --------------------------
	.section	.nv.callgraph,"",@"SHT_CUDA_CALLGRAPH"
	.align	4
	.sectionentsize	8
	.align		4
        /*0000*/ 	.word	0x00000000
	.align		4
        /*0004*/ 	.word	0xffffffff
	.align		4
        /*0008*/ 	.word	0x00000000
	.align		4
        /*000c*/ 	.word	0xfffffffe
	.align		4
        /*0010*/ 	.word	0x00000000
	.align		4
        /*0014*/ 	.word	0xfffffffd
	.align		4
        /*0018*/ 	.word	0x00000000
	.align		4
        /*001c*/ 	.word	0xfffffffc


//--------------------- .text.triton_poi_fused_8  --------------------------
	.section	.text.triton_poi_fused_8,"ax",@progbits
	.align	128
        .global         triton_poi_fused_8
        .type           triton_poi_fused_8,@function
        .size           triton_poi_fused_8,(.L_x_1 - triton_poi_fused_8)
        .other          triton_poi_fused_8,@"STO_CUDA_ENTRY STV_DEFAULT"
triton_poi_fused_8:
.text.triton_poi_fused_8:
[----:B------:R-:W0:Y:S01]  /*0000*/  LDC R1, c[0x0][0x28] ;  /* 0x00000a00ff017b82 */ /* 0x000e220000000800 */
[----:B------:R-:W1:Y:S07]  /*0010*/  S2R R10, SR_TID.X ;  /* 0x00000000000a7919 */ /* 0x000e6e0000002100 */
[----:B------:R-:W2:Y:S01]  /*0020*/  S2UR UR4, SR_CTAID.Y ;  /* 0x00000000000479c3 */ /* 0x000ea20000002600 */
[----:B------:R-:W-:Y:S01]  /*0030*/  HFMA2.MMA R0, -RZ, RZ, 0, 0 ;  /* 0x00000000ff007435 */ /* 0x000fe200000001ff */
[----:B------:R-:W3:Y:S06]  /*0040*/  S2R R3, SR_CTAID.X ;  /* 0x0000000000037919 */ /* 0x000eec0000002500 */
[----:B------:R-:W4:Y:S01]  /*0050*/  LDC.64 R12, c[0x0][0x210] ;  /* 0x00008400ff0c7b82 */ /* 0x000f220000000a00 */
[----:B--2---:R-:W-:Y:S01]  /*0060*/  USHF.L.U32 UR4, UR4, 0x6, URZ ;  /* 0x0000000604047899 */ /* 0x004fe2000800063f */
[----:B-1----:R-:W-:-:S02]  /*0070*/  SHF.R.U32.HI R19, RZ, 0x4, R10 ;  /* 0x00000004ff137819 */ /* 0x002fc4000001160a */
[----:B------:R-:W-:Y:S02]  /*0080*/  LOP3.LUT R10, R10, 0xf, RZ, 0xc0, !PT ;  /* 0x0000000f0a0a7812 */ /* 0x000fe400078ec0ff */
[----:B------:R-:W-:Y:S02]  /*0090*/  SGXT.U32 R19, R19, 0x3 ;  /* 0x000000031313781a */ /* 0x000fe40000000000 */
[----:B---3--:R-:W-:Y:S02]  /*00a0*/  LEA R10, R3, R10, 0x4 ;  /* 0x0000000a030a7211 */ /* 0x008fe400078e20ff */
[----:B------:R-:W-:Y:S01]  /*00b0*/  LOP3.LUT R19, R19, UR4, RZ, 0xfc, !PT ;  /* 0x0000000413137c12 */ /* 0x000fe2000f8efcff */
[----:B------:R-:W-:Y:S01]  /*00c0*/  ULDC.64 UR4, c[0x0][0x208] ;  /* 0x0000820000047ab9 */ /* 0x000fe20000000a00 */
[----:B------:R-:W-:-:S03]  /*00d0*/  ISETP.GE.AND P0, PT, R10, 0x9, PT ;  /* 0x000000090a00780c */ /* 0x000fc60003f06270 */
[C---:B------:R-:W-:Y:S01]  /*00e0*/  IMAD R21, R19.reuse, 0x9, R10 ;  /* 0x0000000913157824 */ /* 0x040fe200078e020a */
[----:B------:R-:W-:-:S03]  /*00f0*/  ISETP.LT.AND P1, PT, R19, 0xc0, !P0 ;  /* 0x000000c01300780c */ /* 0x000fc60004721270 */
[----:B----4-:R-:W-:Y:S01]  /*0100*/  IMAD.WIDE R14, R21, 0x4, R12 ;  /* 0x00000004150e7825 */ /* 0x010fe200078e020c */
[C---:B------:R-:W-:Y:S02]  /*0110*/  LOP3.LUT R4, R19.reuse, 0x8, RZ, 0xfc, !PT ;  /* 0x0000000813047812 */ /* 0x040fe400078efcff */
[C---:B------:R-:W-:Y:S02]  /*0120*/  LOP3.LUT R11, R19.reuse, 0x18, RZ, 0xfc, !PT ;  /* 0x00000018130b7812 */ /* 0x040fe400078efcff */
[C---:B------:R-:W-:Y:S02]  /*0130*/  LOP3.LUT R2, R19.reuse, 0x20, RZ, 0xfc, !PT ;  /* 0x0000002013027812 */ /* 0x040fe400078efcff */
[----:B------:R-:W-:Y:S02]  /*0140*/  LOP3.LUT R9, R19, 0x10, RZ, 0xfc, !PT ;  /* 0x0000001013097812 */ /* 0x000fe400078efcff */
[----:B------:R-:W-:Y:S01]  /*0150*/  IADD3 R29, R21, 0x48, RZ ;  /* 0x00000048151d7810 */ /* 0x000fe20007ffe0ff */
[----:B------:R1:W2:Y:S01]  /*0160*/  @P1 LDG.E.EL R0, desc[UR4][R14.64] ;  /* 0x000000040e001981 */ /* 0x0002a2000c2e1900 */
[----:B------:R-:W-:-:S02]  /*0170*/  ISETP.LT.AND P6, PT, R4, 0xc0, !P0 ;  /* 0x000000c00400780c */ /* 0x000fc400047c1270 */
[----:B------:R-:W-:Y:S02]  /*0180*/  ISETP.LT.AND P4, PT, R11, 0xc0, !P0 ;  /* 0x000000c00b00780c */ /* 0x000fe40004781270 */
[----:B------:R-:W-:Y:S02]  /*0190*/  ISETP.LT.AND P3, PT, R2, 0xc0, !P0 ;  /* 0x000000c00200780c */ /* 0x000fe40004761270 */
[----:B------:R-:W-:Y:S01]  /*01a0*/  LOP3.LUT R22, R19, 0x28, RZ, 0xfc, !PT ;  /* 0x0000002813167812 */ /* 0x000fe200078efcff */
[----:B------:R-:W-:Y:S01]  /*01b0*/  HFMA2.MMA R5, -RZ, RZ, 0, 0 ;  /* 0x00000000ff057435 */ /* 0x000fe200000001ff */
[----:B------:R-:W-:Y:S01]  /*01c0*/  MOV R8, RZ ;  /* 0x000000ff00087202 */ /* 0x000fe20000000f00 */
[----:B------:R-:W-:Y:S01]  /*01d0*/  IMAD.WIDE R28, R29, 0x4, R12 ;  /* 0x000000041d1c7825 */ /* 0x000fe200078e020c */
[----:B------:R-:W-:Y:S02]  /*01e0*/  ISETP.LT.AND P5, PT, R9, 0xc0, !P0 ;  /* 0x000000c00900780c */ /* 0x000fe400047a1270 */
[----:B-1----:R-:W-:-:S02]  /*01f0*/  IADD3 R15, R21, 0xd8, RZ ;  /* 0x000000d8150f7810 */ /* 0x002fc40007ffe0ff */
[----:B------:R-:W-:Y:S02]  /*0200*/  LOP3.LUT R24, R19, 0x30, RZ, 0xfc, !PT ;  /* 0x0000003013187812 */ /* 0x000fe400078efcff */
[----:B------:R-:W-:Y:S02]  /*0210*/  CS2R R6, SRZ ;  /* 0x0000000000067805 */ /* 0x000fe4000001ff00 */
[----:B------:R-:W-:Y:S02]  /*0220*/  IADD3 R17, R21, 0x120, RZ ;  /* 0x0000012015117810 */ /* 0x000fe40007ffe0ff */
[----:B------:R-:W-:Y:S02]  /*0230*/  P2R R18, PR, RZ, 0x2 ;  /* 0x00000002ff127803 */ /* 0x000fe40000000000 */
[----:B------:R-:W-:Y:S02]  /*0240*/  IADD3 R27, R21, 0x90, RZ ;  /* 0x00000090151b7810 */ /* 0x000fe40007ffe0ff */
[----:B------:R-:W-:Y:S01]  /*0250*/  ISETP.LT.AND P2, PT, R22, 0xc0, !P0 ;  /* 0x000000c01600780c */ /* 0x000fe20004741270 */
[--C-:B------:R-:W-:Y:S01]  /*0260*/  IMAD.WIDE R14, R15, 0x4, R12.reuse ;  /* 0x000000040f0e7825 */ /* 0x100fe200078e020c */
[----:B------:R-:W-:Y:S01]  /*0270*/  ISETP.LT.AND P1, PT, R24, 0xc0, !P0 ;  /* 0x000000c01800780c */ /* 0x000fe20004721270 */
[----:B------:R1:W3:Y:S01]  /*0280*/  @P6 LDG.E.EL R8, desc[UR4][R28.64] ;  /* 0x000000041c086981 */ /* 0x0002e2000c2e1900 */
[----:B------:R-:W-:Y:S01]  /*0290*/  IADD3 R20, R21, 0x168, RZ ;  /* 0x0000016815147810 */ /* 0x000fe20007ffe0ff */
[--C-:B------:R-:W-:Y:S01]  /*02a0*/  IMAD.WIDE R16, R17, 0x4, R12.reuse ;  /* 0x0000000411107825 */ /* 0x100fe200078e020c */
[----:B------:R-:W-:Y:S01]  /*02b0*/  HFMA2.MMA R23, -RZ, RZ, 0, 0 ;  /* 0x00000000ff177435 */ /* 0x000fe200000001ff */
[----:B------:R-:W-:Y:S01]  /*02c0*/  P2R R3, PR, RZ, 0x40 ;  /* 0x00000040ff037803 */ /* 0x000fe20000000000 */
[----:B------:R4:W3:Y:S01]  /*02d0*/  @P4 LDG.E.EL R6, desc[UR4][R14.64] ;  /* 0x000000040e064981 */ /* 0x0008e2000c2e1900 */
[----:B------:R-:W-:Y:S01]  /*02e0*/  IMAD.WIDE R26, R27, 0x4, R12 ;  /* 0x000000041b1a7825 */ /* 0x000fe200078e020c */
[----:B------:R-:W-:-:S02]  /*02f0*/  ISETP.NE.AND P6, PT, R18, RZ, PT ;  /* 0x000000ff1200720c */ /* 0x000fc40003fc5270 */
[----:B-1----:R-:W-:Y:S01]  /*0300*/  IADD3 R29, R21, 0x1b0, RZ ;  /* 0x000001b0151d7810 */ /* 0x002fe20007ffe0ff */
[----:B------:R1:W3:Y:S01]  /*0310*/  @P3 LDG.E.EL R5, desc[UR4][R16.64] ;  /* 0x0000000410053981 */ /* 0x0002e2000c2e1900 */
[----:B------:R-:W-:Y:S01]  /*0320*/  MOV R18, RZ ;  /* 0x000000ff00127202 */ /* 0x000fe20000000f00 */
[--C-:B----4-:R-:W-:Y:S02]  /*0330*/  IMAD.WIDE R14, R20, 0x4, R12.reuse ;  /* 0x00000004140e7825 */ /* 0x110fe400078e020c */
[----:B------:R4:W3:Y:S04]  /*0340*/  @P5 LDG.E.EL R7, desc[UR4][R26.64] ;  /* 0x000000041a075981 */ /* 0x0008e8000c2e1900 */
[----:B------:R-:W3:Y:S01]  /*0350*/  @P2 LDG.E.EL R18, desc[UR4][R14.64] ;  /* 0x000000040e122981 */ /* 0x000ee2000c2e1900 */
[----:B-1----:R-:W-:-:S05]  /*0360*/  IMAD.WIDE R16, R29, 0x4, R12 ;  /* 0x000000041d107825 */ /* 0x002fca00078e020c */
[----:B------:R1:W3:Y:S01]  /*0370*/  @P1 LDG.E.EL R23, desc[UR4][R16.64] ;  /* 0x0000000410171981 */ /* 0x0002e2000c2e1900 */
[----:B------:R-:W-:Y:S01]  /*0380*/  IADD3 R21, R21, 0x1f8, RZ ;  /* 0x000001f815157810 */ /* 0x000fe20007ffe0ff */
[----:B----4-:R-:W-:-:S04]  /*0390*/  IMAD.HI R27, R19, 0x55555556, RZ ;  /* 0x55555556131b7827 */ /* 0x010fc800078e02ff */
[----:B------:R-:W-:Y:S02]  /*03a0*/  IMAD.WIDE R20, R21, 0x4, R12 ;  /* 0x0000000415147825 */ /* 0x000fe400078e020c */
[----:B------:R-:W4:Y:S01]  /*03b0*/  LDC.64 R12, c[0x0][0x218] ;  /* 0x00008600ff0c7b82 */ /* 0x000f220000000a00 */
[----:B------:R-:W-:Y:S02]  /*03c0*/  LEA.HI R28, R27, R27, RZ, 0x1 ;  /* 0x0000001b1b1c7211 */ /* 0x000fe400078f08ff */
[----:B------:R-:W-:-:S03]  /*03d0*/  LOP3.LUT R25, R19, 0x38, RZ, 0xfc, !PT ;  /* 0x0000003813197812 */ /* 0x000fc600078efcff */
[----:B------:R-:W-:Y:S01]  /*03e0*/  IMAD R19, R28, -0x3, R19 ;  /* 0xfffffffd1c137824 */ /* 0x000fe200078e0213 */
[----:B------:R-:W-:-:S03]  /*03f0*/  ISETP.LT.AND P0, PT, R25, 0xc0, !P0 ;  /* 0x000000c01900780c */ /* 0x000fc60004701270 */
[----:B------:R-:W-:Y:S01]  /*0400*/  IMAD R19, R10, 0x3, R19 ;  /* 0x000000030a137824 */ /* 0x000fe200078e0213 */
[----:B------:R-:W-:-:S03]  /*0410*/  MOV R26, RZ ;  /* 0x000000ff001a7202 */ /* 0x000fc60000000f00 */
[----:B------:R-:W-:Y:S02]  /*0420*/  IMAD R19, R28, 0x1b, R19 ;  /* 0x0000001b1c137824 */ /* 0x000fe400078e0213 */
[----:B-1----:R-:W-:-:S04]  /*0430*/  IMAD.HI R16, R9, 0x55555556, RZ ;  /* 0x5555555609107827 */ /* 0x002fc800078e02ff */
[----:B------:R1:W5:Y:S01]  /*0440*/  @P0 LDG.E.EL R26, desc[UR4][R20.64] ;  /* 0x00000004141a0981 */ /* 0x000362000c2e1900 */
[----:B0---4-:R-:W-:Y:S01]  /*0450*/  IMAD.WIDE R14, R19, 0x4, R12 ;  /* 0x00000004130e7825 */ /* 0x011fe200078e020c */
[----:B------:R-:W-:-:S03]  /*0460*/  LEA.HI R16, R16, R16, RZ, 0x1 ;  /* 0x0000001010107211 */ /* 0x000fc600078f08ff */
[----:B------:R-:W-:-:S04]  /*0470*/  IMAD.HI R17, R11, 0x55555556, RZ ;  /* 0x555555560b117827 */ /* 0x000fc800078e02ff */
[----:B------:R-:W-:-:S04]  /*0480*/  IMAD R9, R16, -0x3, R9 ;  /* 0xfffffffd10097824 */ /* 0x000fc800078e0209 */
[----:B------:R-:W-:Y:S02]  /*0490*/  IMAD R9, R16, 0x1b, R9 ;  /* 0x0000001b10097824 */ /* 0x000fe400078e0209 */
[----:B------:R-:W-:-:S04]  /*04a0*/  IMAD.HI R16, R2, 0x55555556, RZ ;  /* 0x5555555602107827 */ /* 0x000fc800078e02ff */
[----:B------:R-:W-:Y:S01]  /*04b0*/  IMAD R9, R10, 0x3, R9 ;  /* 0x000000030a097824 */ /* 0x000fe200078e0209 */
[----:B--2---:R0:W-:Y:S01]  /*04c0*/  @P6 STG.E desc[UR4][R14.64], R0 ;  /* 0x000000000e006986 */ /* 0x0041e2000c101904 */
[----:B------:R-:W-:Y:S01]  /*04d0*/  ISETP.NE.AND P6, PT, R3, RZ, PT ;  /* 0x000000ff0300720c */ /* 0x000fe20003fc5270 */
[----:B------:R-:W-:-:S05]  /*04e0*/  IMAD.HI R3, R4, 0x55555556, RZ ;  /* 0x5555555604037827 */ /* 0x000fca00078e02ff */
[----:B------:R-:W-:-:S05]  /*04f0*/  LEA.HI R3, R3, R3, RZ, 0x1 ;  /* 0x0000000303037211 */ /* 0x000fca00078f08ff */
[----:B------:R-:W-:Y:S02]  /*0500*/  IMAD R4, R3, -0x3, R4 ;  /* 0xfffffffd03047824 */ /* 0x000fe400078e0204 */
[----:B0-----:R-:W-:-:S04]  /*0510*/  IMAD.HI R0, R22, 0x55555556, RZ ;  /* 0x5555555616007827 */ /* 0x001fc800078e02ff */
[----:B------:R-:W-:Y:S01]  /*0520*/  IMAD R3, R3, 0x1b, R4 ;  /* 0x0000001b03037824 */ /* 0x000fe200078e0204 */
[----:B------:R-:W-:Y:S01]  /*0530*/  LEA.HI R4, R17, R17, RZ, 0x1 ;  /* 0x0000001111047211 */ /* 0x000fe200078f08ff */
[----:B------:R-:W-:-:S04]  /*0540*/  IMAD.HI R17, R24, 0x55555556, RZ ;  /* 0x5555555618117827 */ /* 0x000fc800078e02ff */
[----:B------:R-:W-:Y:S01]  /*0550*/  IMAD.HI R14, R25, 0x55555556, RZ ;  /* 0x55555556190e7827 */ /* 0x000fe200078e02ff */
[----:B------:R-:W-:-:S03]  /*0560*/  LEA.HI R15, R16, R16, RZ, 0x1 ;  /* 0x00000010100f7211 */ /* 0x000fc600078f08ff */
[----:B------:R-:W-:Y:S01]  /*0570*/  IMAD R19, R4, -0x3, R11 ;  /* 0xfffffffd04137824 */ /* 0x000fe200078e020b */
[----:B------:R-:W-:Y:S02]  /*0580*/  LEA.HI R11, R0, R0, RZ, 0x1 ;  /* 0x00000000000b7211 */ /* 0x000fe400078f08ff */
[----:B------:R-:W-:Y:S02]  /*0590*/  LEA.HI R17, R17, R17, RZ, 0x1 ;  /* 0x0000001111117211 */ /* 0x000fe400078f08ff */
[----:B------:R-:W-:Y:S01]  /*05a0*/  LEA.HI R0, R14, R14, RZ, 0x1 ;  /* 0x0000000e0e007211 */ /* 0x000fe200078f08ff */
[----:B------:R-:W-:Y:S02]  /*05b0*/  IMAD R2, R15, -0x3, R2 ;  /* 0xfffffffd0f027824 */ /* 0x000fe400078e0202 */
[----:B------:R-:W-:Y:S02]  /*05c0*/  IMAD R22, R11, -0x3, R22 ;  /* 0xfffffffd0b167824 */ /* 0x000fe400078e0216 */
[----:B------:R-:W-:-:S02]  /*05d0*/  IMAD R24, R17, -0x3, R24 ;  /* 0xfffffffd11187824 */ /* 0x000fc400078e0218 */
[----:B------:R-:W-:Y:S02]  /*05e0*/  IMAD R25, R0, -0x3, R25 ;  /* 0xfffffffd00197824 */ /* 0x000fe400078e0219 */
[----:B------:R-:W-:Y:S02]  /*05f0*/  IMAD R19, R4, 0x1b, R19 ;  /* 0x0000001b04137824 */ /* 0x000fe400078e0213 */
[----:B-1----:R-:W-:Y:S02]  /*0600*/  IMAD R21, R15, 0x1b, R2 ;  /* 0x0000001b0f157824 */ /* 0x002fe400078e0202 */
[----:B------:R-:W-:Y:S02]  /*0610*/  IMAD R11, R11, 0x1b, R22 ;  /* 0x0000001b0b0b7824 */ /* 0x000fe400078e0216 */
[----:B------:R-:W-:Y:S02]  /*0620*/  IMAD R27, R17, 0x1b, R24 ;  /* 0x0000001b111b7824 */ /* 0x000fe400078e0218 */
[----:B------:R-:W-:-:S02]  /*0630*/  IMAD R29, R0, 0x1b, R25 ;  /* 0x0000001b001d7824 */ /* 0x000fc400078e0219 */
[C---:B------:R-:W-:Y:S02]  /*0640*/  IMAD R3, R10.reuse, 0x3, R3 ;  /* 0x000000030a037824 */ /* 0x040fe400078e0203 */
[C---:B------:R-:W-:Y:S02]  /*0650*/  IMAD R15, R10.reuse, 0x3, R19 ;  /* 0x000000030a0f7824 */ /* 0x040fe400078e0213 */
[C---:B------:R-:W-:Y:S02]  /*0660*/  IMAD R17, R10.reuse, 0x3, R21 ;  /* 0x000000030a117824 */ /* 0x040fe400078e0215 */
[C---:B------:R-:W-:Y:S02]  /*0670*/  IMAD R21, R10.reuse, 0x3, R11 ;  /* 0x000000030a157824 */ /* 0x040fe400078e020b */
[C---:B------:R-:W-:Y:S02]  /*0680*/  IMAD R25, R10.reuse, 0x3, R27 ;  /* 0x000000030a197824 */ /* 0x040fe400078e021b */
[----:B------:R-:W-:-:S02]  /*0690*/  IMAD R29, R10, 0x3, R29 ;  /* 0x000000030a1d7824 */ /* 0x000fc400078e021d */
[----:B------:R-:W-:-:S04]  /*06a0*/  IMAD.WIDE R2, R3, 0x4, R12 ;  /* 0x0000000403027825 */ /* 0x000fc800078e020c */
[--C-:B------:R-:W-:Y:S01]  /*06b0*/  IMAD.WIDE R10, R9, 0x4, R12.reuse ;  /* 0x00000004090a7825 */ /* 0x100fe200078e020c */
[----:B---3--:R0:W-:Y:S03]  /*06c0*/  @P6 STG.E desc[UR4][R2.64], R8 ;  /* 0x0000000802006986 */ /* 0x0081e6000c101904 */
[--C-:B------:R-:W-:Y:S01]  /*06d0*/  IMAD.WIDE R14, R15, 0x4, R12.reuse ;  /* 0x000000040f0e7825 */ /* 0x100fe200078e020c */
[----:B------:R0:W-:Y:S03]  /*06e0*/  @P5 STG.E desc[UR4][R10.64], R7 ;  /* 0x000000070a005986 */ /* 0x0001e6000c101904 */
[--C-:B------:R-:W-:Y:S01]  /*06f0*/  IMAD.WIDE R16, R17, 0x4, R12.reuse ;  /* 0x0000000411107825 */ /* 0x100fe200078e020c */
[----:B------:R0:W-:Y:S03]  /*0700*/  @P4 STG.E desc[UR4][R14.64], R6 ;  /* 0x000000060e004986 */ /* 0x0001e6000c101904 */
[--C-:B------:R-:W-:Y:S01]  /*0710*/  IMAD.WIDE R20, R21, 0x4, R12.reuse ;  /* 0x0000000415147825 */ /* 0x100fe200078e020c */
[----:B------:R0:W-:Y:S03]  /*0720*/  @P3 STG.E desc[UR4][R16.64], R5 ;  /* 0x0000000510003986 */ /* 0x0001e6000c101904 */
[--C-:B------:R-:W-:Y:S01]  /*0730*/  IMAD.WIDE R24, R25, 0x4, R12.reuse ;  /* 0x0000000419187825 */ /* 0x100fe200078e020c */
[----:B------:R0:W-:Y:S04]  /*0740*/  @P2 STG.E desc[UR4][R20.64], R18 ;  /* 0x0000001214002986 */ /* 0x0001e8000c101904 */
[----:B------:R0:W-:Y:S01]  /*0750*/  @P1 STG.E desc[UR4][R24.64], R23 ;  /* 0x0000001718001986 */ /* 0x0001e2000c101904 */
[----:B------:R-:W-:Y:S01]  /*0760*/  IMAD.WIDE R12, R29, 0x4, R12 ;  /* 0x000000041d0c7825 */ /* 0x000fe200078e020c */
[----:B0-----:R-:W-:Y:S06]  /*0770*/  @!P0 EXIT ;  /* 0x000000000000894d */ /* 0x001fec0003800000 */
[----:B-----5:R-:W-:Y:S01]  /*0780*/  STG.E desc[UR4][R12.64], R26 ;  /* 0x0000001a0c007986 */ /* 0x020fe2000c101904 */
[----:B------:R-:W-:Y:S05]  /*0790*/  EXIT ;  /* 0x000000000000794d */ /* 0x000fea0003800000 */
.L_x_0:
[----:B------:R-:W-:-:S00]  /*07a0*/  BRA `(.L_x_0) ;  /* 0xfffffffc00fc7947 */ /* 0x000fc0000383ffff */
[----:B------:R-:W-:-:S00]  /*07b0*/  NOP ;  /* 0x0000000000007918 */ /* 0x000fc00000000000 */
        /* <DEDUP_REMOVED lines=12> */
.L_x_1:


//--------------------- .nv.constant0.triton_poi_fused_8 --------------------------
	.section	.nv.constant0.triton_poi_fused_8,"a",@progbits
	.sectionflags	@""
	.align	4
.nv.constant0.triton_poi_fused_8:
	.zero		552
